//
// Generated by NVIDIA NVVM Compiler
//
// Compiler Build ID: CL-36424714
// Cuda compilation tools, release 13.0, V13.0.88
// Based on NVVM 20.0.0
//

.version 9.0
.target sm_100
.address_size 64

	// .globl	_Z11heat_kernelPfS_i
// _ZZ11heat_kernelPfS_iE12shared_plate has been demoted

.visible .entry _Z11heat_kernelPfS_i(
	.param .u64 .ptr .align 1 _Z11heat_kernelPfS_i_param_0,
	.param .u64 .ptr .align 1 _Z11heat_kernelPfS_i_param_1,
	.param .u32 _Z11heat_kernelPfS_i_param_2
)
{
	.reg .pred 	%p<21>;
	.reg .b32 	%r<25>;
	.reg .b32 	%f<14>;
	.reg .b64 	%rd<15>;
	// demoted variable
	.shared .align 4 .b8 _ZZ11heat_kernelPfS_iE12shared_plate[4624];
	ld.param.u64 	%rd4, [_Z11heat_kernelPfS_i_param_0];
	ld.param.u64 	%rd3, [_Z11heat_kernelPfS_i_param_1];
	ld.param.u32 	%r13, [_Z11heat_kernelPfS_i_param_2];
	cvta.to.global.u64 	%rd1, %rd4;
	mov.u32 	%r14, %ctaid.x;
	mov.u32 	%r15, %ntid.x;
	mov.u32 	%r1, %tid.x;
	mad.lo.s32 	%r2, %r14, %r15, %r1;
	mov.u32 	%r16, %ctaid.y;
	mov.u32 	%r17, %ntid.y;
	mov.u32 	%r3, %tid.y;
	mad.lo.s32 	%r18, %r16, %r17, %r3;
	max.s32 	%r19, %r2, %r18;
	setp.ge.s32 	%p1, %r19, %r13;
	@%p1 bra 	$L__BB0_11;
	mul.lo.s32 	%r5, %r13, %r18;
	add.s32 	%r6, %r5, %r2;
	mul.wide.s32 	%rd5, %r6, 4;
	add.s64 	%rd2, %rd1, %rd5;
	ld.global.f32 	%f1, [%rd2];
	mov.u32 	%r20, _ZZ11heat_kernelPfS_iE12shared_plate;
	mad.lo.s32 	%r7, %r1, 136, %r20;
	add.s32 	%r8, %r7, 136;
	shl.b32 	%r21, %r3, 2;
	add.s32 	%r9, %r8, %r21;
	st.shared.f32 	[%r9+4], %f1;
	setp.ne.s32 	%p2, %r1, 0;
	setp.lt.s32 	%p3, %r2, 1;
	add.s32 	%r10, %r20, %r21;
	or.pred  	%p4, %p2, %p3;
	@%p4 bra 	$L__BB0_3;
	add.s32 	%r22, %r6, -1;
	mul.wide.u32 	%rd6, %r22, 4;
	add.s64 	%rd7, %rd1, %rd6;
	ld.global.f32 	%f2, [%rd7];
	st.shared.f32 	[%r10+4], %f2;
$L__BB0_3:
	setp.ne.s32 	%p5, %r1, 31;
	add.s32 	%r11, %r13, -1;
	setp.ge.s32 	%p6, %r2, %r11;
	or.pred  	%p7, %p5, %p6;
	@%p7 bra 	$L__BB0_5;
	ld.global.f32 	%f3, [%rd2+4];
	st.shared.f32 	[%r10+4492], %f3;
$L__BB0_5:
	setp.ne.s32 	%p8, %r3, 0;
	setp.eq.s32 	%p9, %r18, 0;
	or.pred  	%p10, %p8, %p9;
	@%p10 bra 	$L__BB0_7;
	sub.s32 	%r23, %r5, %r13;
	add.s32 	%r24, %r23, %r2;
	mul.wide.s32 	%rd8, %r24, 4;
	add.s64 	%rd9, %rd1, %rd8;
	ld.global.f32 	%f4, [%rd9];
	st.shared.f32 	[%r8], %f4;
$L__BB0_7:
	setp.ne.s32 	%p11, %r3, 31;
	setp.ge.u32 	%p12, %r18, %r11;
	or.pred  	%p13, %p11, %p12;
	@%p13 bra 	$L__BB0_9;
	mul.wide.s32 	%rd10, %r13, 4;
	add.s64 	%rd11, %rd2, %rd10;
	ld.global.f32 	%f5, [%rd11];
	st.shared.f32 	[%r7+268], %f5;
$L__BB0_9:
	setp.ge.u32 	%p14, %r18, %r11;
	setp.eq.s32 	%p15, %r18, 0;
	setp.ge.s32 	%p16, %r2, %r11;
	setp.lt.s32 	%p17, %r2, 1;
	bar.sync 	0;
	or.pred  	%p18, %p17, %p16;
	or.pred  	%p19, %p15, %p18;
	or.pred  	%p20, %p19, %p14;
	@%p20 bra 	$L__BB0_11;
	ld.shared.f32 	%f6, [%r9+-132];
	ld.shared.f32 	%f7, [%r9+140];
	add.f32 	%f8, %f6, %f7;
	ld.shared.f32 	%f9, [%r9];
	add.f32 	%f10, %f8, %f9;
	ld.shared.f32 	%f11, [%r9+8];
	add.f32 	%f12, %f10, %f11;
	mul.f32 	%f13, %f12, 0f3E800000;
	cvta.to.global.u64 	%rd12, %rd3;
	mul.wide.u32 	%rd13, %r6, 4;
	add.s64 	%rd14, %rd12, %rd13;
	st.global.f32 	[%rd14], %f13;
$L__BB0_11:
	ret;

}


// ===== COMPILED SASS (sm_100) =====

	.target	sm_100

	.elftype	@"ET_EXEC"


//--------------------- .note.nv.tkinfo           --------------------------
	.section	.note.nv.tkinfo,"",@"SHT_NOTE"
	.sectionflags	@"SHF_NOTE_NV_TKINFO"
	.tkinfo
        /*0018*/ 	.word	0x00000002
        /*0030*/ 	.string	""
        /*0030*/ 	.string	"ptxas"
        /*0030*/ 	.string	"Cuda compilation tools, release 13.0, V13.0.88"
        /*0030*/ 	.string	"Build cuda_13.0.r13.0/compiler.36424714_0"
        /*0030*/ 	.string	"-arch sm_100 -m 64 "



//--------------------- .note.nv.cuinfo           --------------------------
	.section	.note.nv.cuinfo,"",@"SHT_NOTE"
	.sectionflags	@"SHF_NOTE_NV_CUINFO"
        /*0018*/ 	.short	0x0002
        /*001a*/ 	.short	0x0064
        /*001c*/ 	.short	0x0082
	.zero		2


//--------------------- .nv.info                  --------------------------
	.section	.nv.info,"",@"SHT_CUDA_INFO"
	.align	4


	//----- nvinfo : EIATTR_REGCOUNT
	.align		4
        /*0000*/ 	.byte	0x04, 0x2f
        /*0002*/ 	.short	(.L_1 - .L_0)
	.align		4
.L_0:
        /*0004*/ 	.word	index@(_Z11heat_kernelPfS_i)
        /*0008*/ 	.word	0x00000015


	//----- nvinfo : EIATTR_FRAME_SIZE
	.align		4
.L_1:
        /*000c*/ 	.byte	0x04, 0x11
        /*000e*/ 	.short	(.L_3 - .L_2)
	.align		4
.L_2:
        /*0010*/ 	.word	index@(_Z11heat_kernelPfS_i)
        /*0014*/ 	.word	0x00000000


	//----- nvinfo : EIATTR_MIN_STACK_SIZE
	.align		4
.L_3:
        /*0018*/ 	.byte	0x04, 0x12
        /*001a*/ 	.short	(.L_5 - .L_4)
	.align		4
.L_4:
        /*001c*/ 	.word	index@(_Z11heat_kernelPfS_i)
        /*0020*/ 	.word	0x00000000
.L_5:


//--------------------- .nv.compat                --------------------------
	.section	.nv.compat,"",@"SHT_CUDA_COMPAT_INFO"
	.align	4
        /*0000*/ 	.byte	0x02, 0x09, 0x00, 0x00, 0x02, 0x02, 0x01, 0x00, 0x02, 0x05, 0x05, 0x00, 0x03, 0x07, 0x01, 0x01
        /*0010*/ 	.byte	0x02, 0x03, 0x00, 0x00, 0x02, 0x06, 0x01, 0x00, 0x04, 0x0b, 0x08, 0x00, 0x09, 0x00, 0x00, 0x00
        /*0020*/ 	.byte	0x00, 0x00, 0x00, 0x00


//--------------------- .nv.info._Z11heat_kernelPfS_i --------------------------
	.section	.nv.info._Z11heat_kernelPfS_i,"",@"SHT_CUDA_INFO"
	.sectionflags	@""
	.align	4


	//----- nvinfo : EIATTR_CUDA_API_VERSION
	.align		4
        /*0000*/ 	.byte	0x04, 0x37
        /*0002*/ 	.short	(.L_7 - .L_6)
.L_6:
        /*0004*/ 	.word	0x00000082


	//----- nvinfo : EIATTR_KPARAM_INFO
	.align		4
.L_7:
        /*0008*/ 	.byte	0x04, 0x17
        /*000a*/ 	.short	(.L_9 - .L_8)
.L_8:
        /*000c*/ 	.word	0x00000000
        /*0010*/ 	.short	0x0002
        /*0012*/ 	.short	0x0010
        /*0014*/ 	.byte	0x00, 0xf0, 0x11, 0x00


	//----- nvinfo : EIATTR_KPARAM_INFO
	.align		4
.L_9:
        /*0018*/ 	.byte	0x04, 0x17
        /*001a*/ 	.short	(.L_11 - .L_10)
.L_10:
        /*001c*/ 	.word	0x00000000
        /*0020*/ 	.short	0x0001
        /*0022*/ 	.short	0x0008
        /*0024*/ 	.byte	0x00, 0xf5, 0x21, 0x00


	//----- nvinfo : EIATTR_KPARAM_INFO
	.align		4
.L_11:
        /*0028*/ 	.byte	0x04, 0x17
        /*002a*/ 	.short	(.L_13 - .L_12)
.L_12:
        /*002c*/ 	.word	0x00000000
        /*0030*/ 	.short	0x0000
        /*0032*/ 	.short	0x0000
        /*0034*/ 	.byte	0x00, 0xf5, 0x21, 0x00


	//----- nvinfo : EIATTR_SPARSE_MMA_MASK
	.align		4
.L_13:
        /*0038*/ 	.byte	0x03, 0x50
        /*003a*/ 	.short	0x0000


	//----- nvinfo : EIATTR_MAXREG_COUNT
	.align		4
        /*003c*/ 	.byte	0x03, 0x1b
        /*003e*/ 	.short	0x00ff


	//----- nvinfo : EIATTR_NUM_BARRIERS
	.align		4
        /*0040*/ 	.byte	0x02, 0x4c
        /*0042*/ 	.byte	0x01
	.zero		1


	//----- nvinfo : EIATTR_MERCURY_ISA_VERSION
	.align		4
        /*0044*/ 	.byte	0x03, 0x5f
        /*0046*/ 	.short	0x0101


	//----- nvinfo : EIATTR_VRC_CTA_INIT_COUNT
	.align		4
        /*0048*/ 	.byte	0x02, 0x4a
	.zero		1
	.zero		1


	//----- nvinfo : EIATTR_EXIT_INSTR_OFFSETS
	.align		4
        /*004c*/ 	.byte	0x04, 0x1c
        /*004e*/ 	.short	(.L_15 - .L_14)


	//   ....[0]....
.L_14:
        /*0050*/ 	.word	0x000000c0


	//   ....[1]....
        /*0054*/ 	.word	0x00000340


	//   ....[2]....
        /*0058*/ 	.word	0x00000400


	//----- nvinfo : EIATTR_CBANK_PARAM_SIZE
	.align		4
.L_15:
        /*005c*/ 	.byte	0x03, 0x19
        /*005e*/ 	.short	0x0014


	//----- nvinfo : EIATTR_PARAM_CBANK
	.align		4
        /*0060*/ 	.byte	0x04, 0x0a
        /*0062*/ 	.short	(.L_17 - .L_16)
	.align		4
.L_16:
        /*0064*/ 	.word	index@(.nv.constant0._Z11heat_kernelPfS_i)
        /*0068*/ 	.short	0x0380
        /*006a*/ 	.short	0x0014


	//----- nvinfo : EIATTR_SW_WAR
	.align		4
.L_17:
        /*006c*/ 	.byte	0x04, 0x36
        /*006e*/ 	.short	(.L_19 - .L_18)
.L_18:
        /*0070*/ 	.word	0x00000008
.L_19:


//--------------------- .nv.callgraph             --------------------------
	.section	.nv.callgraph,"",@"SHT_CUDA_CALLGRAPH"
	.align	4
	.sectionentsize	8
	.align		4
        /*0000*/ 	.word	0x00000000
	.align		4
        /*0004*/ 	.word	0xffffffff
	.align		4
        /*0008*/ 	.word	0x00000000
	.align		4
        /*000c*/ 	.word	0xfffffffe
	.align		4
        /*0010*/ 	.word	0x00000000
	.align		4
        /*0014*/ 	.word	0xfffffffd
	.align		4
        /*0018*/ 	.word	0x00000000
	.align		4
        /*001c*/ 	.word	0xfffffffc


//--------------------- .text._Z11heat_kernelPfS_i --------------------------
	.section	.text._Z11heat_kernelPfS_i,"ax",@progbits
	.align	128
        .global         _Z11heat_kernelPfS_i
        .type           _Z11heat_kernelPfS_i,@function
        .size           _Z11heat_kernelPfS_i,(.L_x_1 - _Z11heat_kernelPfS_i)
        .other          _Z11heat_kernelPfS_i,@"STO_CUDA_ENTRY STV_DEFAULT"
_Z11heat_kernelPfS_i:
.text._Z11heat_kernelPfS_i:
[----:B------:R-:W-:Y:S01]  /*0000*/  LDC R1, c[0x0][0x37c] ;  /* 0x0000df00ff017b82 */ /* 0x000fe20000000800 */
[----:B------:R-:W0:Y:S07]  /*0010*/  S2R R6, SR_TID.X ;  /* 0x0000000000067919 */ /* 0x000e2e0000002100 */
[----:B------:R-:W0:Y:S01]  /*0020*/  LDC R9, c[0x0][0x360] ;  /* 0x0000d800ff097b82 */ /* 0x000e220000000800 */
[----:B------:R-:W1:Y:S07]  /*0030*/  S2R R5, SR_TID.Y ;  /* 0x0000000000057919 */ /* 0x000e6e0000002200 */
[----:B------:R-:W0:Y:S08]  /*0040*/  S2UR UR4, SR_CTAID.X ;  /* 0x00000000000479c3 */ /* 0x000e300000002500 */
[----:B------:R-:W1:Y:S08]  /*0050*/  S2UR UR5, SR_CTAID.Y ;  /* 0x00000000000579c3 */ /* 0x000e700000002600 */
[----:B------:R-:W1:Y:S08]  /*0060*/  LDC R4, c[0x0][0x364] ;  /* 0x0000d900ff047b82 */ /* 0x000e700000000800 */
[----:B------:R-:W2:Y:S01]  /*0070*/  LDC R17, c[0x0][0x390] ;  /* 0x0000e400ff117b82 */ /* 0x000ea20000000800 */
[----:B0-----:R-:W-:-:S02]  /*0080*/  IMAD R9, R9, UR4, R6 ;  /* 0x0000000409097c24 */ /* 0x001fc4000f8e0206 */
[----:B-1----:R-:W-:-:S05]  /*0090*/  IMAD R4, R4, UR5, R5 ;  /* 0x0000000504047c24 */ /* 0x002fca000f8e0205 */
[----:B------:R-:W-:-:S04]  /*00a0*/  VIMNMX R0, PT, PT, R9, R4, !PT ;  /* 0x0000000409007248 */ /* 0x000fc80007fe0100 */
[----:B--2---:R-:W-:-:S13]  /*00b0*/  ISETP.GE.AND P0, PT, R0, R17, PT ;  /* 0x000000110000720c */ /* 0x004fda0003f06270 */
[----:B------:R-:W-:Y:S05]  /*00c0*/  @P0 EXIT ;  /* 0x000000000000094d */ /* 0x000fea0003800000 */
[----:B------:R-:W0:Y:S01]  /*00d0*/  LDC.64 R12, c[0x0][0x380] ;  /* 0x0000e000ff0c7b82 */ /* 0x000e220000000a00 */
[C---:B------:R-:W-:Y:S01]  /*00e0*/  ISETP.NE.AND P1, PT, R4.reuse, RZ, PT ;  /* 0x000000ff0400720c */ /* 0x040fe20003f25270 */
[----:B------:R-:W-:Y:S01]  /*00f0*/  VIADD R7, R17, 0xffffffff ;  /* 0xffffffff11077836 */ /* 0x000fe20000000000 */
[----:B------:R-:W-:Y:S01]  /*0100*/  ISETP.GE.AND P0, PT, R9, 0x1, PT ;  /* 0x000000010900780c */ /* 0x000fe20003f06270 */
[----:B------:R-:W1:Y:S01]  /*0110*/  LDCU.64 UR4, c[0x0][0x358] ;  /* 0x00006b00ff0477ac */ /* 0x000e620008000a00 */
[----:B------:R-:W-:Y:S01]  /*0120*/  ISETP.NE.OR P1, PT, R5, RZ, !P1 ;  /* 0x000000ff0500720c */ /* 0x000fe20004f25670 */
[----:B------:R-:W-:Y:S01]  /*0130*/  IMAD R0, R4, R17, R9 ;  /* 0x0000001104007224 */ /* 0x000fe200078e0209 */
[----:B------:R-:W-:Y:S02]  /*0140*/  ISETP.NE.OR P0, PT, R6, RZ, !P0 ;  /* 0x000000ff0600720c */ /* 0x000fe40004705670 */
[-C--:B------:R-:W-:Y:S02]  /*0150*/  ISETP.GE.U32.AND P3, PT, R4, R7.reuse, PT ;  /* 0x000000070400720c */ /* 0x080fe40003f66070 */
[----:B------:R-:W-:-:S02]  /*0160*/  ISETP.GE.AND P2, PT, R9, R7, PT ;  /* 0x000000070900720c */ /* 0x000fc40003f46270 */
[----:B------:R-:W-:Y:S02]  /*0170*/  ISETP.NE.OR P3, PT, R5, 0x1f, P3 ;  /* 0x0000001f0500780c */ /* 0x000fe40001f65670 */
[----:B------:R-:W-:-:S03]  /*0180*/  ISETP.NE.OR P4, PT, R6, 0x1f, P2 ;  /* 0x0000001f0600780c */ /* 0x000fc60001785670 */
[----:B------:R-:W-:Y:S02]  /*0190*/  @!P1 IMAD R8, R4, R17, -R17 ;  /* 0x0000001104089224 */ /* 0x000fe400078e0a11 */
[C---:B------:R-:W-:Y:S02]  /*01a0*/  @!P0 IADD3 R11, PT, PT, R0.reuse, -0x1, RZ ;  /* 0xffffffff000b8810 */ /* 0x040fe40007ffe0ff */
[----:B------:R-:W-:Y:S02]  /*01b0*/  @!P1 IMAD.IADD R15, R9, 0x1, R8 ;  /* 0x00000001090f9824 */ /* 0x000fe400078e0208 */
[----:B0-----:R-:W-:-:S04]  /*01c0*/  IMAD.WIDE R2, R0, 0x4, R12 ;  /* 0x0000000400027825 */ /* 0x001fc800078e020c */
[--C-:B------:R-:W-:Y:S01]  /*01d0*/  @!P0 IMAD.WIDE.U32 R10, R11, 0x4, R12.reuse ;  /* 0x000000040b0a8825 */ /* 0x100fe200078e000c */
[----:B-1----:R-:W2:Y:S03]  /*01e0*/  LDG.E R8, desc[UR4][R2.64] ;  /* 0x0000000402087981 */ /* 0x002ea6000c1e1900 */
[----:B------:R-:W-:Y:S01]  /*01f0*/  @!P1 IMAD.WIDE R12, R15, 0x4, R12 ;  /* 0x000000040f0c9825 */ /* 0x000fe200078e020c */
[----:B------:R-:W3:Y:S03]  /*0200*/  @!P4 LDG.E R18, desc[UR4][R2.64+0x4] ;  /* 0x000004040212c981 */ /* 0x000ee6000c1e1900 */
[----:B------:R-:W-:Y:S01]  /*0210*/  @!P3 IMAD.WIDE R14, R17, 0x4, R2 ;  /* 0x00000004110eb825 */ /* 0x000fe200078e0202 */
[----:B------:R-:W4:Y:S04]  /*0220*/  @!P0 LDG.E R10, desc[UR4][R10.64] ;  /* 0x000000040a0a8981 */ /* 0x000f28000c1e1900 */
[----:B------:R-:W5:Y:S04]  /*0230*/  @!P1 LDG.E R13, desc[UR4][R12.64] ;  /* 0x000000040c0d9981 */ /* 0x000f68000c1e1900 */
[----:B------:R-:W5:Y:S01]  /*0240*/  @!P3 LDG.E R15, desc[UR4][R14.64] ;  /* 0x000000040e0fb981 */ /* 0x000f62000c1e1900 */
[----:B------:R-:W0:Y:S01]  /*0250*/  S2R R17, SR_CgaCtaId ;  /* 0x0000000000117919 */ /* 0x000e220000008800 */
[----:B------:R-:W-:-:S02]  /*0260*/  MOV R16, 0x400 ;  /* 0x0000040000107802 */ /* 0x000fc40000000f00 */
[----:B------:R-:W-:-:S04]  /*0270*/  ISETP.LT.OR P2, PT, R9, 0x1, P2 ;  /* 0x000000010900780c */ /* 0x000fc80001741670 */
[----:B------:R-:W-:Y:S02]  /*0280*/  ISETP.EQ.OR P2, PT, R4, RZ, P2 ;  /* 0x000000ff0400720c */ /* 0x000fe40001742670 */
[----:B0-----:R-:W-:-:S05]  /*0290*/  LEA R16, R17, R16, 0x18 ;  /* 0x0000001011107211 */ /* 0x001fca00078ec0ff */
[----:B------:R-:W-:-:S05]  /*02a0*/  IMAD R6, R6, 0x88, R16 ;  /* 0x0000008806067824 */ /* 0x000fca00078e0210 */
[C---:B------:R-:W-:Y:S01]  /*02b0*/  LEA R17, R5.reuse, R6, 0x2 ;  /* 0x0000000605117211 */ /* 0x040fe200078e10ff */
[----:B------:R-:W-:Y:S01]  /*02c0*/  IMAD R5, R5, 0x4, R16 ;  /* 0x0000000405057824 */ /* 0x000fe200078e0210 */
[----:B------:R-:W-:-:S03]  /*02d0*/  ISETP.GE.U32.OR P2, PT, R4, R7, P2 ;  /* 0x000000070400720c */ /* 0x000fc60001746470 */
[----:B--2---:R0:W-:Y:S04]  /*02e0*/  STS [R17+0x8c], R8 ;  /* 0x00008c0811007388 */ /* 0x0041e80000000800 */
[----:B---3--:R0:W-:Y:S04]  /*02f0*/  @!P4 STS [R5+0x118c], R18 ;  /* 0x00118c120500c388 */ /* 0x0081e80000000800 */
[----:B----4-:R0:W-:Y:S04]  /*0300*/  @!P0 STS [R5+0x4], R10 ;  /* 0x0000040a05008388 */ /* 0x0101e80000000800 */
[----:B-----5:R0:W-:Y:S04]  /*0310*/  @!P1 STS [R6+0x88], R13 ;  /* 0x0000880d06009388 */ /* 0x0201e80000000800 */
[----:B------:R0:W-:Y:S01]  /*0320*/  @!P3 STS [R6+0x10c], R15 ;  /* 0x00010c0f0600b388 */ /* 0x0001e20000000800 */
[----:B------:R-:W-:Y:S06]  /*0330*/  BAR.SYNC.DEFER_BLOCKING 0x0 ;  /* 0x0000000000007b1d */ /* 0x000fec0000010000 */
[----:B------:R-:W-:Y:S05]  /*0340*/  @P2 EXIT ;  /* 0x000000000000294d */ /* 0x000fea0003800000 */
[----:B------:R-:W-:Y:S01]  /*0350*/  LDS R4, [R17+0x4] ;  /* 0x0000040011047984 */ /* 0x000fe20000000800 */
[----:B------:R-:W1:Y:S03]  /*0360*/  LDC.64 R2, c[0x0][0x388] ;  /* 0x0000e200ff027b82 */ /* 0x000e660000000a00 */
[----:B0-----:R-:W0:Y:S04]  /*0370*/  LDS R5, [R17+0x114] ;  /* 0x0001140011057984 */ /* 0x001e280000000800 */
[----:B------:R-:W2:Y:S04]  /*0380*/  LDS R7, [R17+0x88] ;  /* 0x0000880011077984 */ /* 0x000ea80000000800 */
[----:B------:R-:W3:Y:S01]  /*0390*/  LDS R9, [R17+0x90] ;  /* 0x0000900011097984 */ /* 0x000ee20000000800 */
[----:B-1----:R-:W-:-:S04]  /*03a0*/  IMAD.WIDE.U32 R2, R0, 0x4, R2 ;  /* 0x0000000400027825 */ /* 0x002fc800078e0002 */
[----:B0-----:R-:W-:-:S04]  /*03b0*/  FADD R4, R4, R5 ;  /* 0x0000000504047221 */ /* 0x001fc80000000000 */
[----:B--2---:R-:W-:-:S04]  /*03c0*/  FADD R4, R4, R7 ;  /* 0x0000000704047221 */ /* 0x004fc80000000000 */
[----:B---3--:R-:W-:-:S04]  /*03d0*/  FADD R4, R4, R9 ;  /* 0x0000000904047221 */ /* 0x008fc80000000000 */
[----:B------:R-:W-:-:S05]  /*03e0*/  FMUL R5, R4, 0.25 ;  /* 0x3e80000004057820 */ /* 0x000fca0000400000 */
[----:B------:R-:W-:Y:S01]  /*03f0*/  STG.E desc[UR4][R2.64], R5 ;  /* 0x0000000502007986 */ /* 0x000fe2000c101904 */
[----:B------:R-:W-:Y:S05]  /*0400*/  EXIT ;  /* 0x000000000000794d */ /* 0x000fea0003800000 */
.L_x_0:
[----:B------:R-:W-:-:S00]  /*0410*/  BRA `(.L_x_0) ;  /* 0xfffffffc00fc7947 */ /* 0x000fc0000383ffff */
[----:B------:R-:W-:-:S00]  /*0420*/  NOP ;  /* 0x0000000000007918 */ /* 0x000fc00000000000 */
        /* <DEDUP_REMOVED lines=13> */
.L_x_1:


//--------------------- .nv.shared._Z11heat_kernelPfS_i --------------------------
	.section	.nv.shared._Z11heat_kernelPfS_i,"aw",@nobits
	.sectionflags	@""
	.align	4
.nv.shared._Z11heat_kernelPfS_i:
	.zero		5648


//--------------------- .nv.shared.reserved.0     --------------------------
	.section	.nv.shared.reserved.0,"aw",@nobits
	.weak		__nv_reservedSMEM_offset_0_alias
	.size		__nv_reservedSMEM_offset_0_alias, 0, 64
	.other		__nv_reservedSMEM_offset_0_alias,@"STO_CUDA_RESERVED_SHARED STV_DEFAULT"
__nv_reservedSMEM_offset_0_alias:
	.zero		0
	.zero		64


//--------------------- .nv.constant0._Z11heat_kernelPfS_i --------------------------
	.section	.nv.constant0._Z11heat_kernelPfS_i,"a",@progbits
	.sectionflags	@""
	.align	4
.nv.constant0._Z11heat_kernelPfS_i:
	.zero		916


//--------------------- SYMBOLS --------------------------

	.type		.nv.reservedSmem.offset0,@object
	.size		.nv.reservedSmem.offset0,0x4
	.type		.nv.reservedSmem.cap,@object
	.size		.nv.reservedSmem.cap,0x4
